//
// Generated by NVIDIA NVVM Compiler
//
// Compiler Build ID: CL-36424714
// Cuda compilation tools, release 13.0, V13.0.88
// Based on NVVM 20.0.0
//

.version 9.0
.target sm_100
.address_size 64

	// .globl	_Z24matrixMulSharedILPkernelPfS_S_i
// _ZZ24matrixMulSharedILPkernelPfS_S_iE7shTileA has been demoted
// _ZZ24matrixMulSharedILPkernelPfS_S_iE7shTileB has been demoted

.visible .entry _Z24matrixMulSharedILPkernelPfS_S_i(
	.param .u64 .ptr .align 1 _Z24matrixMulSharedILPkernelPfS_S_i_param_0,
	.param .u64 .ptr .align 1 _Z24matrixMulSharedILPkernelPfS_S_i_param_1,
	.param .u64 .ptr .align 1 _Z24matrixMulSharedILPkernelPfS_S_i_param_2,
	.param .u32 _Z24matrixMulSharedILPkernelPfS_S_i_param_3
)
{
	.reg .pred 	%p<6>;
	.reg .b32 	%r<79>;
	.reg .b32 	%f<108>;
	.reg .b64 	%rd<42>;
	// demoted variable
	.shared .align 4 .b8 _ZZ24matrixMulSharedILPkernelPfS_S_iE7shTileA[100];
	// demoted variable
	.shared .align 4 .b8 _ZZ24matrixMulSharedILPkernelPfS_S_iE7shTileB[100];
	ld.param.u32 	%r35, [_Z24matrixMulSharedILPkernelPfS_S_i_param_3];
	mov.u32 	%r36, %ctaid.y;
	mov.u32 	%r37, %ntid.y;
	mul.lo.s32 	%r38, %r37, %r36;
	shl.b32 	%r39, %r38, 1;
	mov.u32 	%r1, %tid.y;
	add.s32 	%r2, %r39, %r1;
	mov.u32 	%r40, %ctaid.x;
	mov.u32 	%r41, %ntid.x;
	mov.u32 	%r3, %tid.x;
	mad.lo.s32 	%r4, %r40, %r41, %r3;
	setp.lt.s32 	%p1, %r35, 1;
	mov.f32 	%f106, 0f00000000;
	mov.f32 	%f107, %f106;
	@%p1 bra 	$L__BB0_7;
	add.s32 	%r5, %r35, 4;
	mad.lo.s32 	%r6, %r35, %r2, %r3;
	mul.lo.s32 	%r43, %r1, 20;
	mov.u32 	%r44, _ZZ24matrixMulSharedILPkernelPfS_S_iE7shTileA;
	add.s32 	%r7, %r44, %r43;
	shl.b32 	%r45, %r3, 2;
	add.s32 	%r8, %r7, %r45;
	mov.u32 	%r46, _ZZ24matrixMulSharedILPkernelPfS_S_iE7shTileB;
	add.s32 	%r10, %r46, %r45;
	add.s32 	%r9, %r10, %r43;
	setp.lt.u32 	%p2, %r35, 6;
	mov.f32 	%f107, 0f00000000;
	mov.b32 	%r78, 0;
	mov.f32 	%f106, %f107;
	@%p2 bra 	$L__BB0_5;
	mul.hi.u32 	%r48, %r5, -858993459;
	shr.u32 	%r49, %r48, 2;
	and.b32  	%r50, %r49, 536870910;
	neg.s32 	%r77, %r50;
	add.s32 	%r51, %r2, 16;
	mad.lo.s32 	%r75, %r35, %r51, %r3;
	add.s32 	%r52, %r1, 21;
	mad.lo.s32 	%r73, %r35, %r52, %r4;
	add.s32 	%r53, %r1, 5;
	mad.lo.s32 	%r72, %r35, %r53, %r4;
	add.s32 	%r54, %r1, 16;
	mad.lo.s32 	%r71, %r35, %r54, %r4;
	mad.lo.s32 	%r70, %r1, %r35, %r4;
	mov.f32 	%f107, 0f00000000;
	mov.b32 	%r76, 5;
	mov.u32 	%r74, %r6;
$L__BB0_3:
	ld.param.u64 	%rd39, [_Z24matrixMulSharedILPkernelPfS_S_i_param_1];
	ld.param.u64 	%rd37, [_Z24matrixMulSharedILPkernelPfS_S_i_param_0];
	cvta.to.global.u64 	%rd4, %rd37;
	mul.wide.u32 	%rd5, %r74, 4;
	add.s64 	%rd6, %rd4, %rd5;
	ld.global.f32 	%f17, [%rd6];
	st.shared.f32 	[%r8], %f17;
	mul.wide.u32 	%rd7, %r75, 4;
	add.s64 	%rd8, %rd4, %rd7;
	ld.global.f32 	%f18, [%rd8];
	st.shared.f32 	[%r8+320], %f18;
	cvta.to.global.u64 	%rd9, %rd39;
	mul.wide.u32 	%rd10, %r70, 4;
	add.s64 	%rd11, %rd9, %rd10;
	ld.global.f32 	%f19, [%rd11];
	st.shared.f32 	[%r9], %f19;
	mul.wide.u32 	%rd12, %r71, 4;
	add.s64 	%rd13, %rd9, %rd12;
	ld.global.f32 	%f20, [%rd13];
	st.shared.f32 	[%r9+320], %f20;
	bar.sync 	0;
	ld.shared.f32 	%f21, [%r7];
	ld.shared.f32 	%f22, [%r10];
	fma.rn.f32 	%f23, %f21, %f22, %f107;
	ld.shared.f32 	%f24, [%r7+320];
	fma.rn.f32 	%f25, %f22, %f24, %f106;
	ld.shared.f32 	%f26, [%r7+4];
	ld.shared.f32 	%f27, [%r10+20];
	fma.rn.f32 	%f28, %f26, %f27, %f23;
	ld.shared.f32 	%f29, [%r7+324];
	fma.rn.f32 	%f30, %f27, %f29, %f25;
	ld.shared.f32 	%f31, [%r7+8];
	ld.shared.f32 	%f32, [%r10+40];
	fma.rn.f32 	%f33, %f31, %f32, %f28;
	ld.shared.f32 	%f34, [%r7+328];
	fma.rn.f32 	%f35, %f32, %f34, %f30;
	ld.shared.f32 	%f36, [%r7+12];
	ld.shared.f32 	%f37, [%r10+60];
	fma.rn.f32 	%f38, %f36, %f37, %f33;
	ld.shared.f32 	%f39, [%r7+332];
	fma.rn.f32 	%f40, %f37, %f39, %f35;
	ld.shared.f32 	%f41, [%r7+16];
	ld.shared.f32 	%f42, [%r10+80];
	fma.rn.f32 	%f43, %f41, %f42, %f38;
	ld.shared.f32 	%f44, [%r7+336];
	fma.rn.f32 	%f45, %f42, %f44, %f40;
	bar.sync 	0;
	add.s32 	%r55, %r74, 5;
	mul.wide.u32 	%rd14, %r55, 4;
	add.s64 	%rd15, %rd4, %rd14;
	ld.global.f32 	%f46, [%rd15];
	st.shared.f32 	[%r8], %f46;
	add.s32 	%r56, %r75, 5;
	mul.wide.u32 	%rd16, %r56, 4;
	add.s64 	%rd17, %rd4, %rd16;
	ld.global.f32 	%f47, [%rd17];
	st.shared.f32 	[%r8+320], %f47;
	mul.wide.u32 	%rd18, %r72, 4;
	add.s64 	%rd19, %rd9, %rd18;
	ld.global.f32 	%f48, [%rd19];
	st.shared.f32 	[%r9], %f48;
	mul.wide.u32 	%rd20, %r73, 4;
	add.s64 	%rd21, %rd9, %rd20;
	ld.global.f32 	%f49, [%rd21];
	st.shared.f32 	[%r9+320], %f49;
	bar.sync 	0;
	ld.shared.f32 	%f50, [%r7];
	ld.shared.f32 	%f51, [%r10];
	fma.rn.f32 	%f52, %f50, %f51, %f43;
	ld.shared.f32 	%f53, [%r7+320];
	fma.rn.f32 	%f54, %f51, %f53, %f45;
	ld.shared.f32 	%f55, [%r7+4];
	ld.shared.f32 	%f56, [%r10+20];
	fma.rn.f32 	%f57, %f55, %f56, %f52;
	ld.shared.f32 	%f58, [%r7+324];
	fma.rn.f32 	%f59, %f56, %f58, %f54;
	ld.shared.f32 	%f60, [%r7+8];
	ld.shared.f32 	%f61, [%r10+40];
	fma.rn.f32 	%f62, %f60, %f61, %f57;
	ld.shared.f32 	%f63, [%r7+328];
	fma.rn.f32 	%f64, %f61, %f63, %f59;
	ld.shared.f32 	%f65, [%r7+12];
	ld.shared.f32 	%f66, [%r10+60];
	fma.rn.f32 	%f67, %f65, %f66, %f62;
	ld.shared.f32 	%f68, [%r7+332];
	fma.rn.f32 	%f69, %f66, %f68, %f64;
	ld.shared.f32 	%f70, [%r7+16];
	ld.shared.f32 	%f71, [%r10+80];
	fma.rn.f32 	%f107, %f70, %f71, %f67;
	ld.shared.f32 	%f72, [%r7+336];
	fma.rn.f32 	%f106, %f71, %f72, %f69;
	bar.sync 	0;
	add.s32 	%r77, %r77, 2;
	add.s32 	%r76, %r76, 10;
	add.s32 	%r75, %r75, 10;
	add.s32 	%r74, %r74, 10;
	mul.lo.s32 	%r57, %r35, 10;
	add.s32 	%r73, %r73, %r57;
	add.s32 	%r72, %r72, %r57;
	add.s32 	%r71, %r71, %r57;
	add.s32 	%r70, %r70, %r57;
	setp.ne.s32 	%p3, %r77, 0;
	@%p3 bra 	$L__BB0_3;
	add.s32 	%r78, %r76, -5;
$L__BB0_5:
	mul.hi.u32 	%r58, %r5, -858993459;
	shr.u32 	%r59, %r58, 2;
	and.b32  	%r60, %r59, 1;
	setp.eq.b32 	%p4, %r60, 1;
	not.pred 	%p5, %p4;
	@%p5 bra 	$L__BB0_7;
	ld.param.u64 	%rd40, [_Z24matrixMulSharedILPkernelPfS_S_i_param_1];
	ld.param.u64 	%rd38, [_Z24matrixMulSharedILPkernelPfS_S_i_param_0];
	shl.b32 	%r61, %r35, 4;
	add.s32 	%r62, %r6, %r78;
	cvta.to.global.u64 	%rd22, %rd38;
	mul.wide.u32 	%rd23, %r62, 4;
	add.s64 	%rd24, %rd22, %rd23;
	ld.global.f32 	%f73, [%rd24];
	st.shared.f32 	[%r8], %f73;
	add.s32 	%r63, %r62, %r61;
	mul.wide.u32 	%rd25, %r63, 4;
	add.s64 	%rd26, %rd22, %rd25;
	ld.global.f32 	%f74, [%rd26];
	st.shared.f32 	[%r8+320], %f74;
	add.s32 	%r64, %r78, %r1;
	mad.lo.s32 	%r65, %r64, %r35, %r4;
	cvta.to.global.u64 	%rd27, %rd40;
	mul.wide.u32 	%rd28, %r65, 4;
	add.s64 	%rd29, %rd27, %rd28;
	ld.global.f32 	%f75, [%rd29];
	st.shared.f32 	[%r9], %f75;
	add.s32 	%r66, %r65, %r61;
	mul.wide.u32 	%rd30, %r66, 4;
	add.s64 	%rd31, %rd27, %rd30;
	ld.global.f32 	%f76, [%rd31];
	st.shared.f32 	[%r9+320], %f76;
	bar.sync 	0;
	ld.shared.f32 	%f77, [%r7];
	ld.shared.f32 	%f78, [%r10];
	fma.rn.f32 	%f79, %f77, %f78, %f107;
	ld.shared.f32 	%f80, [%r7+320];
	fma.rn.f32 	%f81, %f78, %f80, %f106;
	ld.shared.f32 	%f82, [%r7+4];
	ld.shared.f32 	%f83, [%r10+20];
	fma.rn.f32 	%f84, %f82, %f83, %f79;
	ld.shared.f32 	%f85, [%r7+324];
	fma.rn.f32 	%f86, %f83, %f85, %f81;
	ld.shared.f32 	%f87, [%r7+8];
	ld.shared.f32 	%f88, [%r10+40];
	fma.rn.f32 	%f89, %f87, %f88, %f84;
	ld.shared.f32 	%f90, [%r7+328];
	fma.rn.f32 	%f91, %f88, %f90, %f86;
	ld.shared.f32 	%f92, [%r7+12];
	ld.shared.f32 	%f93, [%r10+60];
	fma.rn.f32 	%f94, %f92, %f93, %f89;
	ld.shared.f32 	%f95, [%r7+332];
	fma.rn.f32 	%f96, %f93, %f95, %f91;
	ld.shared.f32 	%f97, [%r7+16];
	ld.shared.f32 	%f98, [%r10+80];
	fma.rn.f32 	%f107, %f97, %f98, %f94;
	ld.shared.f32 	%f99, [%r7+336];
	fma.rn.f32 	%f106, %f98, %f99, %f96;
	bar.sync 	0;
$L__BB0_7:
	ld.param.u64 	%rd41, [_Z24matrixMulSharedILPkernelPfS_S_i_param_2];
	cvta.to.global.u64 	%rd32, %rd41;
	mad.lo.s32 	%r67, %r35, %r2, %r4;
	mul.wide.s32 	%rd33, %r67, 4;
	add.s64 	%rd34, %rd32, %rd33;
	st.global.f32 	[%rd34], %f107;
	shl.b32 	%r68, %r35, 4;
	add.s32 	%r69, %r67, %r68;
	mul.wide.s32 	%rd35, %r69, 4;
	add.s64 	%rd36, %rd32, %rd35;
	st.global.f32 	[%rd36], %f106;
	ret;

}


// ===== COMPILED SASS (sm_100) =====

	.target	sm_100

	.elftype	@"ET_EXEC"


//--------------------- .note.nv.tkinfo           --------------------------
	.section	.note.nv.tkinfo,"",@"SHT_NOTE"
	.sectionflags	@"SHF_NOTE_NV_TKINFO"
	.tkinfo
        /*0018*/ 	.word	0x00000002
        /*0030*/ 	.string	""
        /*0030*/ 	.string	"ptxas"
        /*0030*/ 	.string	"Cuda compilation tools, release 13.0, V13.0.88"
        /*0030*/ 	.string	"Build cuda_13.0.r13.0/compiler.36424714_0"
        /*0030*/ 	.string	"-arch sm_100 -m 64 "



//--------------------- .note.nv.cuinfo           --------------------------
	.section	.note.nv.cuinfo,"",@"SHT_NOTE"
	.sectionflags	@"SHF_NOTE_NV_CUINFO"
        /*0018*/ 	.short	0x0002
        /*001a*/ 	.short	0x0064
        /*001c*/ 	.short	0x0082
	.zero		2


//--------------------- .nv.info                  --------------------------
	.section	.nv.info,"",@"SHT_CUDA_INFO"
	.align	4


	//----- nvinfo : EIATTR_REGCOUNT
	.align		4
        /*0000*/ 	.byte	0x04, 0x2f
        /*0002*/ 	.short	(.L_1 - .L_0)
	.align		4
.L_0:
        /*0004*/ 	.word	index@(_Z24matrixMulSharedILPkernelPfS_S_i)
        /*0008*/ 	.word	0x00000020


	//----- nvinfo : EIATTR_FRAME_SIZE
	.align		4
.L_1:
        /*000c*/ 	.byte	0x04, 0x11
        /*000e*/ 	.short	(.L_3 - .L_2)
	.align		4
.L_2:
        /*0010*/ 	.word	index@(_Z24matrixMulSharedILPkernelPfS_S_i)
        /*0014*/ 	.word	0x00000000


	//----- nvinfo : EIATTR_MIN_STACK_SIZE
	.align		4
.L_3:
        /*0018*/ 	.byte	0x04, 0x12
        /*001a*/ 	.short	(.L_5 - .L_4)
	.align		4
.L_4:
        /*001c*/ 	.word	index@(_Z24matrixMulSharedILPkernelPfS_S_i)
        /*0020*/ 	.word	0x00000000
.L_5:


//--------------------- .nv.compat                --------------------------
	.section	.nv.compat,"",@"SHT_CUDA_COMPAT_INFO"
	.align	4
        /*0000*/ 	.byte	0x02, 0x09, 0x00, 0x00, 0x02, 0x02, 0x01, 0x00, 0x02, 0x05, 0x05, 0x00, 0x03, 0x07, 0x01, 0x01
        /*0010*/ 	.byte	0x02, 0x03, 0x00, 0x00, 0x02, 0x06, 0x01, 0x00, 0x04, 0x0b, 0x08, 0x00, 0x09, 0x00, 0x00, 0x00
        /*0020*/ 	.byte	0x00, 0x00, 0x00, 0x00


//--------------------- .nv.info._Z24matrixMulSharedILPkernelPfS_S_i --------------------------
	.section	.nv.info._Z24matrixMulSharedILPkernelPfS_S_i,"",@"SHT_CUDA_INFO"
	.sectionflags	@""
	.align	4


	//----- nvinfo : EIATTR_CUDA_API_VERSION
	.align		4
        /*0000*/ 	.byte	0x04, 0x37
        /*0002*/ 	.short	(.L_7 - .L_6)
.L_6:
        /*0004*/ 	.word	0x00000082


	//----- nvinfo : EIATTR_KPARAM_INFO
	.align		4
.L_7:
        /*0008*/ 	.byte	0x04, 0x17
        /*000a*/ 	.short	(.L_9 - .L_8)
.L_8:
        /*000c*/ 	.word	0x00000000
        /*0010*/ 	.short	0x0003
        /*0012*/ 	.short	0x0018
        /*0014*/ 	.byte	0x00, 0xf0, 0x11, 0x00


	//----- nvinfo : EIATTR_KPARAM_INFO
	.align		4
.L_9:
        /*0018*/ 	.byte	0x04, 0x17
        /*001a*/ 	.short	(.L_11 - .L_10)
.L_10:
        /*001c*/ 	.word	0x00000000
        /*0020*/ 	.short	0x0002
        /*0022*/ 	.short	0x0010
        /*0024*/ 	.byte	0x00, 0xf5, 0x21, 0x00


	//----- nvinfo : EIATTR_KPARAM_INFO
	.align		4
.L_11:
        /*0028*/ 	.byte	0x04, 0x17
        /*002a*/ 	.short	(.L_13 - .L_12)
.L_12:
        /*002c*/ 	.word	0x00000000
        /*0030*/ 	.short	0x0001
        /*0032*/ 	.short	0x0008
        /*0034*/ 	.byte	0x00, 0xf5, 0x21, 0x00


	//----- nvinfo : EIATTR_KPARAM_INFO
	.align		4
.L_13:
        /*0038*/ 	.byte	0x04, 0x17
        /*003a*/ 	.short	(.L_15 - .L_14)
.L_14:
        /*003c*/ 	.word	0x00000000
        /*0040*/ 	.short	0x0000
        /*0042*/ 	.short	0x0000
        /*0044*/ 	.byte	0x00, 0xf5, 0x21, 0x00


	//----- nvinfo : EIATTR_SPARSE_MMA_MASK
	.align		4
.L_15:
        /*0048*/ 	.byte	0x03, 0x50
        /*004a*/ 	.short	0x0000


	//----- nvinfo : EIATTR_MAXREG_COUNT
	.align		4
        /*004c*/ 	.byte	0x03, 0x1b
        /*004e*/ 	.short	0x00ff


	//----- nvinfo : EIATTR_NUM_BARRIERS
	.align		4
        /*0050*/ 	.byte	0x02, 0x4c
        /*0052*/ 	.byte	0x01
	.zero		1


	//----- nvinfo : EIATTR_MERCURY_ISA_VERSION
	.align		4
        /*0054*/ 	.byte	0x03, 0x5f
        /*0056*/ 	.short	0x0101


	//----- nvinfo : EIATTR_VRC_CTA_INIT_COUNT
	.align		4
        /*0058*/ 	.byte	0x02, 0x4a
	.zero		1
	.zero		1


	//----- nvinfo : EIATTR_EXIT_INSTR_OFFSETS
	.align		4
        /*005c*/ 	.byte	0x04, 0x1c
        /*005e*/ 	.short	(.L_17 - .L_16)


	//   ....[0]....
.L_16:
        /*0060*/ 	.word	0x00000c50


	//----- nvinfo : EIATTR_CBANK_PARAM_SIZE
	.align		4
.L_17:
        /*0064*/ 	.byte	0x03, 0x19
        /*0066*/ 	.short	0x001c


	//----- nvinfo : EIATTR_PARAM_CBANK
	.align		4
        /*0068*/ 	.byte	0x04, 0x0a
        /*006a*/ 	.short	(.L_19 - .L_18)
	.align		4
.L_18:
        /*006c*/ 	.word	index@(.nv.constant0._Z24matrixMulSharedILPkernelPfS_S_i)
        /*0070*/ 	.short	0x0380
        /*0072*/ 	.short	0x001c


	//----- nvinfo : EIATTR_SW_WAR
	.align		4
.L_19:
        /*0074*/ 	.byte	0x04, 0x36
        /*0076*/ 	.short	(.L_21 - .L_20)
.L_20:
        /*0078*/ 	.word	0x00000008
.L_21:


//--------------------- .nv.callgraph             --------------------------
	.section	.nv.callgraph,"",@"SHT_CUDA_CALLGRAPH"
	.align	4
	.sectionentsize	8
	.align		4
        /*0000*/ 	.word	0x00000000
	.align		4
        /*0004*/ 	.word	0xffffffff
	.align		4
        /*0008*/ 	.word	0x00000000
	.align		4
        /*000c*/ 	.word	0xfffffffe
	.align		4
        /*0010*/ 	.word	0x00000000
	.align		4
        /*0014*/ 	.word	0xfffffffd
	.align		4
        /*0018*/ 	.word	0x00000000
	.align		4
        /*001c*/ 	.word	0xfffffffc


//--------------------- .text._Z24matrixMulSharedILPkernelPfS_S_i --------------------------
	.section	.text._Z24matrixMulSharedILPkernelPfS_S_i,"ax",@progbits
	.align	128
        .global         _Z24matrixMulSharedILPkernelPfS_S_i
        .type           _Z24matrixMulSharedILPkernelPfS_S_i,@function
        .size           _Z24matrixMulSharedILPkernelPfS_S_i,(.L_x_4 - _Z24matrixMulSharedILPkernelPfS_S_i)
        .other          _Z24matrixMulSharedILPkernelPfS_S_i,@"STO_CUDA_ENTRY STV_DEFAULT"
_Z24matrixMulSharedILPkernelPfS_S_i:
.text._Z24matrixMulSharedILPkernelPfS_S_i:
[----:B------:R-:W-:Y:S08]  /*0000*/  LDC R1, c[0x0][0x37c] ;  /* 0x0000df00ff017b82 */ /* 0x000ff00000000800 */
[----:B------:R-:W0:Y:S01]  /*0010*/  LDC R3, c[0x0][0x398] ;  /* 0x0000e600ff037b82 */ /* 0x000e220000000800 */
[----:B------:R-:W1:Y:S01]  /*0020*/  S2R R13, SR_TID.X ;  /* 0x00000000000d7919 */ /* 0x000e620000002100 */
[----:B------:R-:W2:Y:S01]  /*0030*/  LDCU.64 UR6, c[0x0][0x358] ;  /* 0x00006b00ff0677ac */ /* 0x000ea20008000a00 */
[----:B------:R-:W-:Y:S01]  /*0040*/  CS2R R28, SRZ ;  /* 0x00000000001c7805 */ /* 0x000fe2000001ff00 */
[----:B------:R-:W3:Y:S04]  /*0050*/  S2R R0, SR_TID.Y ;  /* 0x0000000000007919 */ /* 0x000ee80000002200 */
[----:B------:R-:W4:Y:S08]  /*0060*/  S2UR UR4, SR_CTAID.Y ;  /* 0x00000000000479c3 */ /* 0x000f300000002600 */
[----:B------:R-:W4:Y:S08]  /*0070*/  LDC R5, c[0x0][0x364] ;  /* 0x0000d900ff057b82 */ /* 0x000f300000000800 */
[----:B------:R-:W1:Y:S01]  /*0080*/  S2UR UR5, SR_CTAID.X ;  /* 0x00000000000579c3 */ /* 0x000e620000002500 */
[----:B0-----:R-:W-:-:S07]  /*0090*/  ISETP.GE.AND P0, PT, R3, 0x1, PT ;  /* 0x000000010300780c */ /* 0x001fce0003f06270 */
[----:B------:R-:W1:Y:S01]  /*00a0*/  LDC R8, c[0x0][0x360] ;  /* 0x0000d800ff087b82 */ /* 0x000e620000000800 */
[----:B----4-:R-:W-:-:S05]  /*00b0*/  IMAD R5, R5, UR4, RZ ;  /* 0x0000000405057c24 */ /* 0x010fca000f8e02ff */
[----:B---3--:R-:W-:Y:S01]  /*00c0*/  LEA R6, R5, R0, 0x1 ;  /* 0x0000000005067211 */ /* 0x008fe200078e08ff */
[----:B-1----:R-:W-:Y:S01]  /*00d0*/  IMAD R8, R8, UR5, R13 ;  /* 0x0000000508087c24 */ /* 0x002fe2000f8e020d */
[----:B--2---:R-:W-:Y:S06]  /*00e0*/  @!P0 BRA `(.L_x_0) ;  /* 0x0000000800bc8947 */ /* 0x004fec0003800000 */
[----:B------:R-:W0:Y:S01]  /*00f0*/  S2R R5, SR_CgaCtaId ;  /* 0x0000000000057919 */ /* 0x000e220000008800 */
[----:B------:R-:W-:Y:S01]  /*0100*/  MOV R2, 0x400 ;  /* 0x0000040000027802 */ /* 0x000fe20000000f00 */
[----:B------:R-:W-:Y:S01]  /*0110*/  UMOV UR4, URZ ;  /* 0x000000ff00047c82 */ /* 0x000fe20008000000 */
[----:B------:R-:W-:Y:S01]  /*0120*/  ISETP.GE.U32.AND P0, PT, R3, 0x6, PT ;  /* 0x000000060300780c */ /* 0x000fe20003f06070 */
[----:B------:R-:W-:Y:S01]  /*0130*/  IMAD R10, R6, R3, R13 ;  /* 0x00000003060a7224 */ /* 0x000fe200078e020d */
[----:B------:R-:W-:Y:S02]  /*0140*/  IADD3 R4, PT, PT, R2, 0x64, RZ ;  /* 0x0000006402047810 */ /* 0x000fe40007ffe0ff */
[----:B------:R-:W-:Y:S02]  /*0150*/  CS2R R28, SRZ ;  /* 0x00000000001c7805 */ /* 0x000fe4000001ff00 */
[C---:B0-----:R-:W-:Y:S02]  /*0160*/  LEA R7, R5.reuse, R2, 0x18 ;  /* 0x0000000205077211 */ /* 0x041fe400078ec0ff */
[----:B------:R-:W-:-:S02]  /*0170*/  LEA R4, R5, R4, 0x18 ;  /* 0x0000000405047211 */ /* 0x000fc400078ec0ff */
[----:B------:R-:W-:Y:S01]  /*0180*/  IADD3 R5, PT, PT, R3, 0x4, RZ ;  /* 0x0000000403057810 */ /* 0x000fe20007ffe0ff */
[----:B------:R-:W-:Y:S01]  /*0190*/  IMAD R7, R0, 0x14, R7 ;  /* 0x0000001400077824 */ /* 0x000fe200078e0207 */
[----:B------:R-:W-:-:S04]  /*01a0*/  LEA R9, R13, R4, 0x2 ;  /* 0x000000040d097211 */ /* 0x000fc800078e10ff */
[----:B------:R-:W-:Y:S01]  /*01b0*/  LEA R11, R13, R7, 0x2 ;  /* 0x000000070d0b7211 */ /* 0x000fe200078e10ff */
[----:B------:R-:W-:Y:S01]  /*01c0*/  IMAD R18, R0, 0x14, R9 ;  /* 0x0000001400127824 */ /* 0x000fe200078e0209 */
[----:B------:R-:W-:Y:S06]  /*01d0*/  @!P0 BRA `(.L_x_1) ;  /* 0x0000000400b48947 */ /* 0x000fec0003800000 */
[----:B------:R-:W-:Y:S01]  /*01e0*/  IMAD.HI.U32 R4, R5, -0x33333333, RZ ;  /* 0xcccccccd05047827 */ /* 0x000fe200078e00ff */
[----:B------:R-:W-:-:S03]  /*01f0*/  IADD3 R2, PT, PT, R6, 0x10, RZ ;  /* 0x0000001006027810 */ /* 0x000fc60007ffe0ff */
[----:B------:R-:W-:Y:S01]  /*0200*/  HFMA2 R28, -RZ, RZ, 0, 0 ;  /* 0x00000000ff1c7431 */ /* 0x000fe200000001ff */
[C---:B------:R-:W-:Y:S01]  /*0210*/  IADD3 R20, PT, PT, R0.reuse, 0x15, RZ ;  /* 0x0000001500147810 */ /* 0x040fe20007ffe0ff */
[-C--:B------:R-:W-:Y:S01]  /*0220*/  IMAD R23, R0, R3.reuse, R8 ;  /* 0x0000000300177224 */ /* 0x080fe200078e0208 */
[----:B------:R-:W-:Y:S01]  /*0230*/  SHF.R.U32.HI R4, RZ, 0x2, R4 ;  /* 0x00000002ff047819 */ /* 0x000fe20000011604 */
[-C--:B------:R-:W-:Y:S01]  /*0240*/  IMAD R2, R2, R3.reuse, R13 ;  /* 0x0000000302027224 */ /* 0x080fe200078e020d */
[----:B------:R-:W-:Y:S01]  /*0250*/  IADD3 R21, PT, PT, R0, 0x5, RZ ;  /* 0x0000000500157810 */ /* 0x000fe20007ffe0ff */
[-CC-:B------:R-:W-:Y:S01]  /*0260*/  IMAD R20, R20, R3.reuse, R8.reuse ;  /* 0x0000000314147224 */ /* 0x180fe200078e0208 */
[----:B------:R-:W-:Y:S01]  /*0270*/  IADD3 R22, PT, PT, R0, 0x10, RZ ;  /* 0x0000001000167810 */ /* 0x000fe20007ffe0ff */
[----:B------:R-:W-:Y:S01]  /*0280*/  UMOV UR4, 0x5 ;  /* 0x0000000500047882 */ /* 0x000fe20000000000 */
[----:B------:R-:W-:Y:S01]  /*0290*/  LOP3.LUT R4, R4, 0x1ffffffe, RZ, 0xc0, !PT ;  /* 0x1ffffffe04047812 */ /* 0x000fe200078ec0ff */
[-CC-:B------:R-:W-:Y:S01]  /*02a0*/  IMAD R21, R21, R3.reuse, R8.reuse ;  /* 0x0000000315157224 */ /* 0x180fe200078e0208 */
[----:B------:R-:W-:Y:S01]  /*02b0*/  MOV R19, R10 ;  /* 0x0000000a00137202 */ /* 0x000fe20000000f00 */
[----:B------:R-:W-:Y:S01]  /*02c0*/  IMAD R22, R22, R3, R8 ;  /* 0x0000000316167224 */ /* 0x000fe200078e0208 */
[----:B------:R-:W-:-:S07]  /*02d0*/  IADD3 R4, PT, PT, -R4, RZ, RZ ;  /* 0x000000ff04047210 */ /* 0x000fce0007ffe1ff */
.L_x_2:
[----:B------:R-:W0:Y:S08]  /*02e0*/  LDC.64 R14, c[0x0][0x380] ;  /* 0x0000e000ff0e7b82 */ /* 0x000e300000000a00 */
[----:B------:R-:W1:Y:S01]  /*02f0*/  LDC.64 R16, c[0x0][0x388] ;  /* 0x0000e200ff107b82 */ /* 0x000e620000000a00 */
[----:B0-----:R-:W-:-:S06]  /*0300*/  IMAD.WIDE.U32 R12, R19, 0x4, R14 ;  /* 0x00000004130c7825 */ /* 0x001fcc00078e000e */
[----:B------:R-:W2:Y:S01]  /*0310*/  LDG.E R12, desc[UR6][R12.64] ;  /* 0x000000060c0c7981 */ /* 0x000ea2000c1e1900 */
[----:B------:R-:W-:-:S04]  /*0320*/  IMAD.WIDE.U32 R26, R2, 0x4, R14 ;  /* 0x00000004021a7825 */ /* 0x000fc800078e000e */
[--C-:B-1----:R-:W-:Y:S02]  /*0330*/  IMAD.WIDE.U32 R24, R23, 0x4, R16.reuse ;  /* 0x0000000417187825 */ /* 0x102fe400078e0010 */
[----:B------:R-:W3:Y:S04]  /*0340*/  LDG.E R26, desc[UR6][R26.64] ;  /* 0x000000061a1a7981 */ /* 0x000ee8000c1e1900 */
[----:B------:R-:W4:Y:S04]  /*0350*/  LDG.E R25, desc[UR6][R24.64] ;  /* 0x0000000618197981 */ /* 0x000f28000c1e1900 */
[----:B--2---:R0:W-:Y:S04]  /*0360*/  STS [R11], R12 ;  /* 0x0000000c0b007388 */ /* 0x0041e80000000800 */
[----:B---3--:R-:W-:Y:S01]  /*0370*/  STS [R11+0x140], R26 ;  /* 0x0001401a0b007388 */ /* 0x008fe20000000800 */
[----:B0-----:R-:W-:-:S06]  /*0380*/  IMAD.WIDE.U32 R12, R22, 0x4, R16 ;  /* 0x00000004160c7825 */ /* 0x001fcc00078e0010 */
[----:B------:R-:W2:Y:S04]  /*0390*/  LDG.E R13, desc[UR6][R12.64] ;  /* 0x000000060c0d7981 */ /* 0x000ea8000c1e1900 */
[----:B----4-:R-:W-:Y:S04]  /*03a0*/  STS [R18], R25 ;  /* 0x0000001912007388 */ /* 0x010fe80000000800 */
[----:B--2---:R-:W-:Y:S01]  /*03b0*/  STS [R18+0x140], R13 ;  /* 0x0001400d12007388 */ /* 0x004fe20000000800 */
[----:B------:R-:W-:Y:S06]  /*03c0*/  BAR.SYNC.DEFER_BLOCKING 0x0 ;  /* 0x0000000000007b1d */ /* 0x000fec0000010000 */
[----:B------:R-:W-:Y:S04]  /*03d0*/  LDS R27, [R7] ;  /* 0x00000000071b7984 */ /* 0x000fe80000000800 */
[----:B------:R-:W0:Y:S04]  /*03e0*/  LDS R24, [R9] ;  /* 0x0000000009187984 */ /* 0x000e280000000800 */
[----:B------:R-:W1:Y:S04]  /*03f0*/  LDS R12, [R7+0x140] ;  /* 0x00014000070c7984 */ /* 0x000e680000000800 */
[----:B------:R-:W-:Y:S04]  /*0400*/  LDS R26, [R9+0x14] ;  /* 0x00001400091a7984 */ /* 0x000fe80000000800 */
[----:B------:R-:W-:Y:S04]  /*0410*/  LDS R13, [R7+0x8] ;  /* 0x00000800070d7984 */ /* 0x000fe80000000800 */
[----:B------:R-:W-:Y:S01]  /*0420*/  LDS R25, [R9+0x28] ;  /* 0x0000280009197984 */ /* 0x000fe20000000800 */
[----:B0-----:R-:W-:Y:S01]  /*0430*/  FFMA R27, R27, R24, R28 ;  /* 0x000000181b1b7223 */ /* 0x001fe2000000001c */
[----:B-1----:R-:W-:-:S02]  /*0440*/  FFMA R29, R24, R12, R29 ;  /* 0x0000000c181d7223 */ /* 0x002fc4000000001d */
[----:B------:R-:W0:Y:S04]  /*0450*/  LDS R24, [R7+0x4] ;  /* 0x0000040007187984 */ /* 0x000e280000000800 */
[----:B------:R-:W1:Y:S01]  /*0460*/  LDS R12, [R7+0x144] ;  /* 0x00014400070c7984 */ /* 0x000e620000000800 */
[----:B0-----:R-:W-:Y:S01]  /*0470*/  FFMA R24, R24, R26, R27 ;  /* 0x0000001a18187223 */ /* 0x001fe2000000001b */
[----:B-1----:R-:W-:Y:S02]  /*0480*/  FFMA R12, R26, R12, R29 ;  /* 0x0000000c1a0c7223 */ /* 0x002fe4000000001d */
[----:B------:R-:W0:Y:S01]  /*0490*/  LDS R26, [R7+0x148] ;  /* 0x00014800071a7984 */ /* 0x000e220000000800 */
[----:B------:R-:W-:-:S03]  /*04a0*/  FFMA R13, R13, R25, R24 ;  /* 0x000000190d0d7223 */ /* 0x000fc60000000018 */
[----:B------:R-:W-:Y:S01]  /*04b0*/  LDS R24, [R7+0xc] ;  /* 0x00000c0007187984 */ /* 0x000fe20000000800 */
[----:B0-----:R-:W-:-:S03]  /*04c0*/  FFMA R12, R25, R26, R12 ;  /* 0x0000001a190c7223 */ /* 0x001fc6000000000c */
[----:B------:R-:W0:Y:S04]  /*04d0*/  LDS R25, [R9+0x3c] ;  /* 0x00003c0009197984 */ /* 0x000e280000000800 */
[----:B------:R-:W1:Y:S01]  /*04e0*/  LDS R26, [R7+0x14c] ;  /* 0x00014c00071a7984 */ /* 0x000e620000000800 */
[----:B0-----:R-:W-:-:S03]  /*04f0*/  FFMA R24, R24, R25, R13 ;  /* 0x0000001918187223 */ /* 0x001fc6000000000d */
[----:B------:R-:W-:Y:S01]  /*0500*/  LDS R13, [R7+0x10] ;  /* 0x00001000070d7984 */ /* 0x000fe20000000800 */
[----:B-1----:R-:W-:-:S03]  /*0510*/  FFMA R25, R25, R26, R12 ;  /* 0x0000001a19197223 */ /* 0x002fc6000000000c */
[----:B------:R-:W0:Y:S04]  /*0520*/  LDS R12, [R9+0x50] ;  /* 0x00005000090c7984 */ /* 0x000e280000000800 */
[----:B------:R-:W1:Y:S01]  /*0530*/  LDS R26, [R7+0x150] ;  /* 0x00015000071a7984 */ /* 0x000e620000000800 */
[----:B------:R-:W-:Y:S01]  /*0540*/  IADD3 R27, PT, PT, R19, 0x5, RZ ;  /* 0x00000005131b7810 */ /* 0x000fe20007ffe0ff */
[----:B0-----:R-:W-:Y:S01]  /*0550*/  FFMA R24, R13, R12, R24 ;  /* 0x0000000c0d187223 */ /* 0x001fe20000000018 */
[----:B------:R-:W-:Y:S01]  /*0560*/  IADD3 R13, PT, PT, R2, 0x5, RZ ;  /* 0x00000005020d7810 */ /* 0x000fe20007ffe0ff */
[----:B-1----:R-:W-:Y:S02]  /*0570*/  FFMA R25, R12, R26, R25 ;  /* 0x0000001a0c197223 */ /* 0x002fe40000000019 */
[--C-:B------:R-:W-:Y:S01]  /*0580*/  IMAD.WIDE.U32 R26, R27, 0x4, R14.reuse ;  /* 0x000000041b1a7825 */ /* 0x100fe200078e000e */
[----:B------:R-:W-:Y:S03]  /*0590*/  BAR.SYNC.DEFER_BLOCKING 0x0 ;  /* 0x0000000000007b1d */ /* 0x000fe60000010000 */
[----:B------:R-:W-:-:S04]  /*05a0*/  IMAD.WIDE.U32 R14, R13, 0x4, R14 ;  /* 0x000000040d0e7825 */ /* 0x000fc800078e000e */
[----:B------:R-:W-:-:S04]  /*05b0*/  IMAD.WIDE.U32 R12, R21, 0x4, R16 ;  /* 0x00000004150c7825 */ /* 0x000fc800078e0010 */
[----:B------:R-:W-:Y:S01]  /*05c0*/  IMAD.WIDE.U32 R16, R20, 0x4, R16 ;  /* 0x0000000414107825 */ /* 0x000fe200078e0010 */
[----:B------:R-:W2:Y:S04]  /*05d0*/  LDG.E R26, desc[UR6][R26.64] ;  /* 0x000000061a1a7981 */ /* 0x000ea8000c1e1900 */
[----:B------:R-:W3:Y:S04]  /*05e0*/  LDG.E R14, desc[UR6][R14.64] ;  /* 0x000000060e0e7981 */ /* 0x000ee8000c1e1900 */
[----:B------:R-:W4:Y:S04]  /*05f0*/  LDG.E R13, desc[UR6][R12.64] ;  /* 0x000000060c0d7981 */ /* 0x000f28000c1e1900 */
[----:B------:R-:W5:Y:S01]  /*0600*/  LDG.E R17, desc[UR6][R16.64] ;  /* 0x0000000610117981 */ /* 0x000f62000c1e1900 */
[----:B------:R-:W-:-:S04]  /*0610*/  IADD3 R4, PT, PT, R4, 0x2, RZ ;  /* 0x0000000204047810 */ /* 0x000fc80007ffe0ff */
[----:B------:R-:W-:Y:S01]  /*0620*/  ISETP.NE.AND P0, PT, R4, RZ, PT ;  /* 0x000000ff0400720c */ /* 0x000fe20003f05270 */
[----:B------:R-:W-:Y:S01]  /*0630*/  UIADD3 UR4, UPT, UPT, UR4, 0xa, URZ ;  /* 0x0000000a04047890 */ /* 0x000fe2000fffe0ff */
[----:B------:R-:W-:Y:S01]  /*0640*/  IADD3 R2, PT, PT, R2, 0xa, RZ ;  /* 0x0000000a02027810 */ /* 0x000fe20007ffe0ff */
[----:B------:R-:W-:Y:S01]  /*0650*/  IMAD R20, R3, 0xa, R20 ;  /* 0x0000000a03147824 */ /* 0x000fe200078e0214 */
[----:B------:R-:W-:Y:S01]  /*0660*/  IADD3 R19, PT, PT, R19, 0xa, RZ ;  /* 0x0000000a13137810 */ /* 0x000fe20007ffe0ff */
[C---:B------:R-:W-:Y:S02]  /*0670*/  IMAD R21, R3.reuse, 0xa, R21 ;  /* 0x0000000a03157824 */ /* 0x040fe400078e0215 */
[C---:B------:R-:W-:Y:S02]  /*0680*/  IMAD R22, R3.reuse, 0xa, R22 ;  /* 0x0000000a03167824 */ /* 0x040fe400078e0216 */
[----:B------:R-:W-:Y:S01]  /*0690*/  IMAD R23, R3, 0xa, R23 ;  /* 0x0000000a03177824 */ /* 0x000fe200078e0217 */
[----:B--2---:R-:W-:Y:S04]  /*06a0*/  STS [R11], R26 ;  /* 0x0000001a0b007388 */ /* 0x004fe80000000800 */
[----:B---3--:R-:W-:Y:S04]  /*06b0*/  STS [R11+0x140], R14 ;  /* 0x0001400e0b007388 */ /* 0x008fe80000000800 */
[----:B----4-:R-:W-:Y:S04]  /*06c0*/  STS [R18], R13 ;  /* 0x0000000d12007388 */ /* 0x010fe80000000800 */
[----:B-----5:R-:W-:Y:S01]  /*06d0*/  STS [R18+0x140], R17 ;  /* 0x0001401112007388 */ /* 0x020fe20000000800 */
[----:B------:R-:W-:Y:S06]  /*06e0*/  BAR.SYNC.DEFER_BLOCKING 0x0 ;  /* 0x0000000000007b1d */ /* 0x000fec0000010000 */
[----:B------:R-:W-:Y:S04]  /*06f0*/  LDS R28, [R9] ;  /* 0x00000000091c7984 */ /* 0x000fe80000000800 */
[----:B------:R-:W0:Y:S04]  /*0700*/  LDS R29, [R7+0x140] ;  /* 0x00014000071d7984 */ /* 0x000e280000000800 */
[----:B------:R-:W1:Y:S04]  /*0710*/  LDS R27, [R7] ;  /* 0x00000000071b7984 */ /* 0x000e680000000800 */
[----:B------:R-:W-:Y:S04]  /*0720*/  LDS R16, [R9+0x14] ;  /* 0x0000140009107984 */ /* 0x000fe80000000800 */
[----:B------:R-:W2:Y:S04]  /*0730*/  LDS R14, [R7+0x144] ;  /* 0x00014400070e7984 */ /* 0x000ea80000000800 */
[----:B------:R-:W3:Y:S04]  /*0740*/  LDS R15, [R7+0x4] ;  /* 0x00000400070f7984 */ /* 0x000ee80000000800 */
[----:B------:R-:W-:Y:S04]  /*0750*/  LDS R26, [R7+0x8] ;  /* 0x00000800071a7984 */ /* 0x000fe80000000800 */
[----:B------:R-:W4:Y:S04]  /*0760*/  LDS R12, [R9+0x28] ;  /* 0x00002800090c7984 */ /* 0x000f280000000800 */
[----:B------:R-:W5:Y:S04]  /*0770*/  LDS R13, [R7+0x148] ;  /* 0x00014800070d7984 */ /* 0x000f680000000800 */
[----:B------:R-:W-:Y:S01]  /*0780*/  LDS R17, [R7+0x14c] ;  /* 0x00014c0007117984 */ /* 0x000fe20000000800 */
[----:B0-----:R-:W-:-:S03]  /*0790*/  FFMA R25, R28, R29, R25 ;  /* 0x0000001d1c197223 */ /* 0x001fc60000000019 */
[----:B------:R-:W-:Y:S01]  /*07a0*/  LDS R29, [R7+0x150] ;  /* 0x00015000071d7984 */ /* 0x000fe20000000800 */
[----:B-1----:R-:W-:Y:S01]  /*07b0*/  FFMA R24, R27, R28, R24 ;  /* 0x0000001c1b187223 */ /* 0x002fe20000000018 */
[----:B--2---:R-:W-:Y:S02]  /*07c0*/  FFMA R25, R16, R14, R25 ;  /* 0x0000000e10197223 */ /* 0x004fe40000000019 */
[----:B------:R-:W-:Y:S01]  /*07d0*/  LDS R14, [R7+0xc] ;  /* 0x00000c00070e7984 */ /* 0x000fe20000000800 */
[----:B---3--:R-:W-:-:S03]  /*07e0*/  FFMA R15, R15, R16, R24 ;  /* 0x000000100f0f7223 */ /* 0x008fc60000000018 */
[----:B------:R-:W0:Y:S01]  /*07f0*/  LDS R16, [R9+0x3c] ;  /* 0x00003c0009107984 */ /* 0x000e220000000800 */
[----:B----4-:R-:W-:Y:S01]  /*0800*/  FFMA R15, R26, R12, R15 ;  /* 0x0000000c1a0f7223 */ /* 0x010fe2000000000f */
[----:B-----5:R-:W-:Y:S02]  /*0810*/  FFMA R13, R12, R13, R25 ;  /* 0x0000000d0c0d7223 */ /* 0x020fe40000000019 */
[----:B------:R-:W-:Y:S04]  /*0820*/  LDS R25, [R7+0x10] ;  /* 0x0000100007197984 */ /* 0x000fe80000000800 */
[----:B------:R-:W1:Y:S01]  /*0830*/  LDS R12, [R9+0x50] ;  /* 0x00005000090c7984 */ /* 0x000e620000000800 */
[----:B0-----:R-:W-:Y:S01]  /*0840*/  FFMA R14, R14, R16, R15 ;  /* 0x000000100e0e7223 */ /* 0x001fe2000000000f */
[----:B------:R-:W-:-:S03]  /*0850*/  FFMA R13, R16, R17, R13 ;  /* 0x00000011100d7223 */ /* 0x000fc6000000000d */
[----:B-1----:R-:W-:Y:S01]  /*0860*/  FFMA R28, R25, R12, R14 ;  /* 0x0000000c191c7223 */ /* 0x002fe2000000000e */
[----:B------:R-:W-:Y:S01]  /*0870*/  FFMA R29, R12, R29, R13 ;  /* 0x0000001d0c1d7223 */ /* 0x000fe2000000000d */
[----:B------:R-:W-:Y:S06]  /*0880*/  BAR.SYNC.DEFER_BLOCKING 0x0 ;  /* 0x0000000000007b1d */ /* 0x000fec0000010000 */
[----:B------:R-:W-:Y:S05]  /*0890*/  @P0 BRA `(.L_x_2) ;  /* 0xfffffff800900947 */ /* 0x000fea000383ffff */
[----:B------:R-:W-:-:S12]  /*08a0*/  UIADD3 UR4, UPT, UPT, UR4, -0x5, URZ ;  /* 0xfffffffb04047890 */ /* 0x000fd8000fffe0ff */
.L_x_1:
[----:B------:R-:W-:-:S05]  /*08b0*/  IMAD.HI.U32 R5, R5, -0x33333333, RZ ;  /* 0xcccccccd05057827 */ /* 0x000fca00078e00ff */
[----:B------:R-:W-:-:S04]  /*08c0*/  SHF.R.U32.HI R2, RZ, 0x2, R5 ;  /* 0x00000002ff027819 */ /* 0x000fc80000011605 */
[----:B------:R-:W-:-:S04]  /*08d0*/  LOP3.LUT R2, R2, 0x1, RZ, 0xc0, !PT ;  /* 0x0000000102027812 */ /* 0x000fc800078ec0ff */
[----:B------:R-:W-:-:S13]  /*08e0*/  ISETP.NE.U32.AND P0, PT, R2, 0x1, PT ;  /* 0x000000010200780c */ /* 0x000fda0003f05070 */
[----:B------:R-:W-:Y:S05]  /*08f0*/  @P0 BRA `(.L_x_0) ;  /* 0x0000000000b80947 */ /* 0x000fea0003800000 */
[----:B------:R-:W0:Y:S01]  /*0900*/  LDC.64 R14, c[0x0][0x380] ;  /* 0x0000e000ff0e7b82 */ /* 0x000e220000000a00 */
[----:B------:R-:W-:Y:S02]  /*0910*/  IADD3 R0, PT, PT, R0, UR4, RZ ;  /* 0x0000000400007c10 */ /* 0x000fe4000fffe0ff */
[----:B------:R-:W-:-:S03]  /*0920*/  IADD3 R10, PT, PT, R10, UR4, RZ ;  /* 0x000000040a0a7c10 */ /* 0x000fc6000fffe0ff */
[----:B------:R-:W-:Y:S01]  /*0930*/  IMAD R0, R0, R3, R8 ;  /* 0x0000000300007224 */ /* 0x000fe200078e0208 */
[C---:B------:R-:W-:Y:S01]  /*0940*/  LEA R17, R3.reuse, R10, 0x4 ;  /* 0x0000000a03117211 */ /* 0x040fe200078e20ff */
[----:B------:R-:W1:Y:S03]  /*0950*/  LDC.64 R4, c[0x0][0x388] ;  /* 0x0000e200ff047b82 */ /* 0x000e660000000a00 */
[----:B------:R-:W-:Y:S01]  /*0960*/  LEA R19, R3, R0, 0x4 ;  /* 0x0000000003137211 */ /* 0x000fe200078e20ff */
[----:B0-----:R-:W-:-:S04]  /*0970*/  IMAD.WIDE.U32 R12, R10, 0x4, R14 ;  /* 0x000000040a0c7825 */ /* 0x001fc800078e000e */
[----:B------:R-:W-:Y:S02]  /*0980*/  IMAD.WIDE.U32 R16, R17, 0x4, R14 ;  /* 0x0000000411107825 */ /* 0x000fe400078e000e */
[----:B------:R-:W2:Y:S02]  /*0990*/  LDG.E R12, desc[UR6][R12.64] ;  /* 0x000000060c0c7981 */ /* 0x000ea4000c1e1900 */
[--C-:B-1----:R-:W-:Y:S02]  /*09a0*/  IMAD.WIDE.U32 R14, R0, 0x4, R4.reuse ;  /* 0x00000004000e7825 */ /* 0x102fe400078e0004 */
[----:B------:R-:W3:Y:S02]  /*09b0*/  LDG.E R16, desc[UR6][R16.64] ;  /* 0x0000000610107981 */ /* 0x000ee4000c1e1900 */
[----:B------:R-:W-:Y:S02]  /*09c0*/  IMAD.WIDE.U32 R4, R19, 0x4, R4 ;  /* 0x0000000413047825 */ /* 0x000fe400078e0004 */
[----:B------:R-:W4:Y:S04]  /*09d0*/  LDG.E R15, desc[UR6][R14.64] ;  /* 0x000000060e0f7981 */ /* 0x000f28000c1e1900 */
[----:B------:R-:W5:Y:S04]  /*09e0*/  LDG.E R5, desc[UR6][R4.64] ;  /* 0x0000000604057981 */ /* 0x000f68000c1e1900 */
[----:B--2---:R-:W-:Y:S04]  /*09f0*/  STS [R11], R12 ;  /* 0x0000000c0b007388 */ /* 0x004fe80000000800 */
[----:B---3--:R-:W-:Y:S04]  /*0a00*/  STS [R11+0x140], R16 ;  /* 0x000140100b007388 */ /* 0x008fe80000000800 */
[----:B----4-:R-:W-:Y:S04]  /*0a10*/  STS [R18], R15 ;  /* 0x0000000f12007388 */ /* 0x010fe80000000800 */
[----:B-----5:R-:W-:Y:S01]  /*0a20*/  STS [R18+0x140], R5 ;  /* 0x0001400512007388 */ /* 0x020fe20000000800 */
[----:B------:R-:W-:Y:S06]  /*0a30*/  BAR.SYNC.DEFER_BLOCKING 0x0 ;  /* 0x0000000000007b1d */ /* 0x000fec0000010000 */
[----:B------:R-:W-:Y:S04]  /*0a40*/  LDS R19, [R7] ;  /* 0x0000000007137984 */ /* 0x000fe80000000800 */
[----:B------:R-:W0:Y:S04]  /*0a50*/  LDS R0, [R9] ;  /* 0x0000000009007984 */ /* 0x000e280000000800 */
[----:B------:R-:W1:Y:S04]  /*0a60*/  LDS R2, [R7+0x140] ;  /* 0x0001400007027984 */ /* 0x000e680000000800 */
[----:B------:R-:W-:Y:S04]  /*0a70*/  LDS R10, [R7+0x4] ;  /* 0x00000400070a7984 */ /* 0x000fe80000000800 */
[----:B------:R-:W2:Y:S04]  /*0a80*/  LDS R13, [R9+0x14] ;  /* 0x00001400090d7984 */ /* 0x000ea80000000800 */
[----:B------:R-:W3:Y:S04]  /*0a90*/  LDS R4, [R7+0x144] ;  /* 0x0001440007047984 */ /* 0x000ee80000000800 */
[----:B------:R-:W-:Y:S04]  /*0aa0*/  LDS R17, [R7+0x8] ;  /* 0x0000080007117984 */ /* 0x000fe80000000800 */
[----:B------:R-:W4:Y:S04]  /*0ab0*/  LDS R11, [R9+0x28] ;  /* 0x00002800090b7984 */ /* 0x000f280000000800 */
[----:B------:R-:W5:Y:S04]  /*0ac0*/  LDS R12, [R7+0x148] ;  /* 0x00014800070c7984 */ /* 0x000f680000000800 */
[----:B------:R-:W-:Y:S04]  /*0ad0*/  LDS R5, [R7+0xc] ;  /* 0x00000c0007057984 */ /* 0x000fe80000000800 */
[----:B------:R-:W5:Y:S04]  /*0ae0*/  LDS R15, [R9+0x3c] ;  /* 0x00003c00090f7984 */ /* 0x000f680000000800 */
[----:B------:R-:W5:Y:S04]  /*0af0*/  LDS R14, [R7+0x14c] ;  /* 0x00014c00070e7984 */ /* 0x000f680000000800 */
[----:B------:R-:W-:Y:S04]  /*0b00*/  LDS R21, [R9+0x50] ;  /* 0x0000500009157984 */ /* 0x000fe80000000800 */
[----:B------:R-:W5:Y:S04]  /*0b10*/  LDS R16, [R7+0x10] ;  /* 0x0000100007107984 */ /* 0x000f680000000800 */
[----:B------:R-:W5:Y:S01]  /*0b20*/  LDS R18, [R7+0x150] ;  /* 0x0001500007127984 */ /* 0x000f620000000800 */
[----:B0-----:R-:W-:Y:S01]  /*0b30*/  FFMA R19, R19, R0, R28 ;  /* 0x0000000013137223 */ /* 0x001fe2000000001c */
[----:B-1----:R-:W-:-:S03]  /*0b40*/  FFMA R2, R0, R2, R29 ;  /* 0x0000000200027223 */ /* 0x002fc6000000001d */
[----:B--2---:R-:W-:Y:S01]  /*0b50*/  FFMA R10, R10, R13, R19 ;  /* 0x0000000d0a0a7223 */ /* 0x004fe20000000013 */
[----:B---3--:R-:W-:-:S03]  /*0b60*/  FFMA R2, R13, R4, R2 ;  /* 0x000000040d027223 */ /* 0x008fc60000000002 */
[----:B----4-:R-:W-:Y:S01]  /*0b70*/  FFMA R10, R17, R11, R10 ;  /* 0x0000000b110a7223 */ /* 0x010fe2000000000a */
[----:B-----5:R-:W-:-:S03]  /*0b80*/  FFMA R2, R11, R12, R2 ;  /* 0x0000000c0b027223 */ /* 0x020fc60000000002 */
[----:B------:R-:W-:Y:S01]  /*0b90*/  FFMA R5, R5, R15, R10 ;  /* 0x0000000f05057223 */ /* 0x000fe2000000000a */
[----:B------:R-:W-:-:S03]  /*0ba0*/  FFMA R2, R15, R14, R2 ;  /* 0x0000000e0f027223 */ /* 0x000fc60000000002 */
[----:B------:R-:W-:Y:S01]  /*0bb0*/  FFMA R28, R16, R21, R5 ;  /* 0x00000015101c7223 */ /* 0x000fe20000000005 */
[----:B------:R-:W-:Y:S01]  /*0bc0*/  FFMA R29, R21, R18, R2 ;  /* 0x00000012151d7223 */ /* 0x000fe20000000002 */
[----:B------:R-:W-:Y:S06]  /*0bd0*/  BAR.SYNC.DEFER_BLOCKING 0x0 ;  /* 0x0000000000007b1d */ /* 0x000fec0000010000 */
.L_x_0:
[----:B------:R-:W0:Y:S01]  /*0be0*/  LDC.64 R4, c[0x0][0x390] ;  /* 0x0000e400ff047b82 */ /* 0x000e220000000a00 */
[----:B------:R-:W-:-:S05]  /*0bf0*/  IMAD R2, R6, R3, R8 ;  /* 0x0000000306027224 */ /* 0x000fca00078e0208 */
[----:B------:R-:W-:Y:S01]  /*0c00*/  LEA R7, R3, R2, 0x4 ;  /* 0x0000000203077211 */ /* 0x000fe200078e20ff */
[----:B0-----:R-:W-:-:S04]  /*0c10*/  IMAD.WIDE R2, R2, 0x4, R4 ;  /* 0x0000000402027825 */ /* 0x001fc800078e0204 */
[----:B------:R-:W-:Y:S01]  /*0c20*/  IMAD.WIDE R4, R7, 0x4, R4 ;  /* 0x0000000407047825 */ /* 0x000fe200078e0204 */
[----:B------:R-:W-:Y:S04]  /*0c30*/  STG.E desc[UR6][R2.64], R28 ;  /* 0x0000001c02007986 */ /* 0x000fe8000c101906 */
[----:B------:R-:W-:Y:S01]  /*0c40*/  STG.E desc[UR6][R4.64], R29 ;  /* 0x0000001d04007986 */ /* 0x000fe2000c101906 */
[----:B------:R-:W-:Y:S05]  /*0c50*/  EXIT ;  /* 0x000000000000794d */ /* 0x000fea0003800000 */
.L_x_3:
[----:B------:R-:W-:-:S00]  /*0c60*/  BRA `(.L_x_3) ;  /* 0xfffffffc00fc7947 */ /* 0x000fc0000383ffff */
[----:B------:R-:W-:-:S00]  /*0c70*/  NOP ;  /* 0x0000000000007918 */ /* 0x000fc00000000000 */
        /* <DEDUP_REMOVED lines=8> */
.L_x_4:


//--------------------- .nv.shared._Z24matrixMulSharedILPkernelPfS_S_i --------------------------
	.section	.nv.shared._Z24matrixMulSharedILPkernelPfS_S_i,"aw",@nobits
	.sectionflags	@""
	.align	4
.nv.shared._Z24matrixMulSharedILPkernelPfS_S_i:
	.zero		1224


//--------------------- .nv.shared.reserved.0     --------------------------
	.section	.nv.shared.reserved.0,"aw",@nobits
	.weak		__nv_reservedSMEM_offset_0_alias
	.size		__nv_reservedSMEM_offset_0_alias, 0, 64
	.other		__nv_reservedSMEM_offset_0_alias,@"STO_CUDA_RESERVED_SHARED STV_DEFAULT"
__nv_reservedSMEM_offset_0_alias:
	.zero		0
	.zero		64


//--------------------- .nv.constant0._Z24matrixMulSharedILPkernelPfS_S_i --------------------------
	.section	.nv.constant0._Z24matrixMulSharedILPkernelPfS_S_i,"a",@progbits
	.sectionflags	@""
	.align	4
.nv.constant0._Z24matrixMulSharedILPkernelPfS_S_i:
	.zero		924


//--------------------- SYMBOLS --------------------------

	.type		.nv.reservedSmem.offset0,@object
	.size		.nv.reservedSmem.offset0,0x4
	.type		.nv.reservedSmem.cap,@object
	.size		.nv.reservedSmem.cap,0x4
